//
// Generated by NVIDIA NVVM Compiler
//
// Compiler Build ID: CL-36424714
// Cuda compilation tools, release 13.0, V13.0.88
// Based on NVVM 20.0.0
//

.version 9.0
.target sm_100
.address_size 64

	// .globl	_Z14kernel_add_onePii

.visible .entry _Z14kernel_add_onePii(
	.param .u64 .ptr .align 1 _Z14kernel_add_onePii_param_0,
	.param .u32 _Z14kernel_add_onePii_param_1
)
{
	.reg .pred 	%p<3>;
	.reg .b32 	%r<13>;
	.reg .b64 	%rd<5>;

	ld.param.u64 	%rd2, [_Z14kernel_add_onePii_param_0];
	ld.param.u32 	%r6, [_Z14kernel_add_onePii_param_1];
	mov.u32 	%r7, %tid.x;
	mov.u32 	%r1, %ntid.x;
	mov.u32 	%r8, %ctaid.x;
	mad.lo.s32 	%r12, %r1, %r8, %r7;
	setp.ge.s32 	%p1, %r12, %r6;
	@%p1 bra 	$L__BB0_3;
	mov.u32 	%r9, %nctaid.x;
	mul.lo.s32 	%r3, %r1, %r9;
	cvta.to.global.u64 	%rd1, %rd2;
$L__BB0_2:
	mul.wide.s32 	%rd3, %r12, 4;
	add.s64 	%rd4, %rd1, %rd3;
	ld.global.u32 	%r10, [%rd4];
	add.s32 	%r11, %r10, 1;
	st.global.u32 	[%rd4], %r11;
	add.s32 	%r12, %r12, %r3;
	setp.lt.s32 	%p2, %r12, %r6;
	@%p2 bra 	$L__BB0_2;
$L__BB0_3:
	ret;

}
	// .globl	_Z11intModDAXPYiiPdS_ii
.visible .entry _Z11intModDAXPYiiPdS_ii(
	.param .u32 _Z11intModDAXPYiiPdS_ii_param_0,
	.param .u32 _Z11intModDAXPYiiPdS_ii_param_1,
	.param .u64 .ptr .align 1 _Z11intModDAXPYiiPdS_ii_param_2,
	.param .u64 .ptr .align 1 _Z11intModDAXPYiiPdS_ii_param_3,
	.param .u32 _Z11intModDAXPYiiPdS_ii_param_4,
	.param .u32 _Z11intModDAXPYiiPdS_ii_param_5
)
{
	.reg .pred 	%p<2>;
	.reg .b32 	%r<16>;
	.reg .b64 	%rd<8>;
	.reg .b64 	%fd<4>;

	ld.param.u32 	%r5, [_Z11intModDAXPYiiPdS_ii_param_0];
	ld.param.u32 	%r2, [_Z11intModDAXPYiiPdS_ii_param_1];
	ld.param.u64 	%rd1, [_Z11intModDAXPYiiPdS_ii_param_2];
	ld.param.u64 	%rd2, [_Z11intModDAXPYiiPdS_ii_param_3];
	ld.param.u32 	%r3, [_Z11intModDAXPYiiPdS_ii_param_4];
	ld.param.u32 	%r4, [_Z11intModDAXPYiiPdS_ii_param_5];
	mov.u32 	%r6, %ctaid.x;
	mov.u32 	%r7, %ntid.x;
	mov.u32 	%r8, %tid.x;
	mad.lo.s32 	%r1, %r6, %r7, %r8;
	setp.ge.s32 	%p1, %r1, %r5;
	@%p1 bra 	$L__BB1_2;
	cvta.to.global.u64 	%rd3, %rd1;
	cvta.to.global.u64 	%rd4, %rd2;
	mul.lo.s32 	%r9, %r3, %r1;
	mul.wide.s32 	%rd5, %r9, 8;
	add.s64 	%rd6, %rd3, %rd5;
	ld.global.f64 	%fd1, [%rd6];
	cvt.rzi.s32.f64 	%r10, %fd1;
	mul.lo.s32 	%r11, %r10, %r2;
	rem.s32 	%r12, %r11, %r4;
	add.s64 	%rd7, %rd4, %rd5;
	ld.global.f64 	%fd2, [%rd7];
	cvt.rzi.s32.f64 	%r13, %fd2;
	add.s32 	%r14, %r13, %r12;
	rem.s32 	%r15, %r14, %r4;
	cvt.rn.f64.s32 	%fd3, %r15;
	st.global.f64 	[%rd7], %fd3;
$L__BB1_2:
	ret;

}
	// .globl	_Z12intModDScaleiiPdii
.visible .entry _Z12intModDScaleiiPdii(
	.param .u32 _Z12intModDScaleiiPdii_param_0,
	.param .u32 _Z12intModDScaleiiPdii_param_1,
	.param .u64 .ptr .align 1 _Z12intModDScaleiiPdii_param_2,
	.param .u32 _Z12intModDScaleiiPdii_param_3,
	.param .u32 _Z12intModDScaleiiPdii_param_4
)
{
	.reg .pred 	%p<2>;
	.reg .b32 	%r<13>;
	.reg .b64 	%rd<5>;
	.reg .b64 	%fd<3>;

	ld.param.u32 	%r5, [_Z12intModDScaleiiPdii_param_0];
	ld.param.u32 	%r2, [_Z12intModDScaleiiPdii_param_1];
	ld.param.u64 	%rd1, [_Z12intModDScaleiiPdii_param_2];
	ld.param.u32 	%r3, [_Z12intModDScaleiiPdii_param_3];
	ld.param.u32 	%r4, [_Z12intModDScaleiiPdii_param_4];
	mov.u32 	%r6, %ctaid.x;
	mov.u32 	%r7, %ntid.x;
	mov.u32 	%r8, %tid.x;
	mad.lo.s32 	%r1, %r6, %r7, %r8;
	setp.ge.s32 	%p1, %r1, %r5;
	@%p1 bra 	$L__BB2_2;
	cvta.to.global.u64 	%rd2, %rd1;
	mul.lo.s32 	%r9, %r3, %r1;
	mul.wide.s32 	%rd3, %r9, 8;
	add.s64 	%rd4, %rd2, %rd3;
	ld.global.f64 	%fd1, [%rd4];
	cvt.rzi.s32.f64 	%r10, %fd1;
	mul.lo.s32 	%r11, %r10, %r2;
	rem.s32 	%r12, %r11, %r4;
	cvt.rn.f64.s32 	%fd2, %r12;
	st.global.f64 	[%rd4], %fd2;
$L__BB2_2:
	ret;

}


// ===== COMPILED SASS (sm_100) =====

	.target	sm_100

	.elftype	@"ET_EXEC"


//--------------------- .note.nv.tkinfo           --------------------------
	.section	.note.nv.tkinfo,"",@"SHT_NOTE"
	.sectionflags	@"SHF_NOTE_NV_TKINFO"
	.tkinfo
        /*0018*/ 	.word	0x00000002
        /*0030*/ 	.string	""
        /*0030*/ 	.string	"ptxas"
        /*0030*/ 	.string	"Cuda compilation tools, release 13.0, V13.0.88"
        /*0030*/ 	.string	"Build cuda_13.0.r13.0/compiler.36424714_0"
        /*0030*/ 	.string	"-arch sm_100 -m 64 "



//--------------------- .note.nv.cuinfo           --------------------------
	.section	.note.nv.cuinfo,"",@"SHT_NOTE"
	.sectionflags	@"SHF_NOTE_NV_CUINFO"
        /*0018*/ 	.short	0x0002
        /*001a*/ 	.short	0x0064
        /*001c*/ 	.short	0x0082
	.zero		2


//--------------------- .nv.info                  --------------------------
	.section	.nv.info,"",@"SHT_CUDA_INFO"
	.align	4


	//----- nvinfo : EIATTR_REGCOUNT
	.align		4
        /*0000*/ 	.byte	0x04, 0x2f
        /*0002*/ 	.short	(.L_1 - .L_0)
	.align		4
.L_0:
        /*0004*/ 	.word	index@(_Z14kernel_add_onePii)
        /*0008*/ 	.word	0x0000000a


	//----- nvinfo : EIATTR_FRAME_SIZE
	.align		4
.L_1:
        /*000c*/ 	.byte	0x04, 0x11
        /*000e*/ 	.short	(.L_3 - .L_2)
	.align		4
.L_2:
        /*0010*/ 	.word	index@(_Z14kernel_add_onePii)
        /*0014*/ 	.word	0x00000000


	//----- nvinfo : EIATTR_REGCOUNT
	.align		4
.L_3:
        /*0018*/ 	.byte	0x04, 0x2f
        /*001a*/ 	.short	(.L_5 - .L_4)
	.align		4
.L_4:
        /*001c*/ 	.word	index@(_Z11intModDAXPYiiPdS_ii)
        /*0020*/ 	.word	0x00000010


	//----- nvinfo : EIATTR_FRAME_SIZE
	.align		4
.L_5:
        /*0024*/ 	.byte	0x04, 0x11
        /*0026*/ 	.short	(.L_7 - .L_6)
	.align		4
.L_6:
        /*0028*/ 	.word	index@(_Z11intModDAXPYiiPdS_ii)
        /*002c*/ 	.word	0x00000000


	//----- nvinfo : EIATTR_REGCOUNT
	.align		4
.L_7:
        /*0030*/ 	.byte	0x04, 0x2f
        /*0032*/ 	.short	(.L_9 - .L_8)
	.align		4
.L_8:
        /*0034*/ 	.word	index@(_Z12intModDScaleiiPdii)
        /*0038*/ 	.word	0x00000010


	//----- nvinfo : EIATTR_FRAME_SIZE
	.align		4
.L_9:
        /*003c*/ 	.byte	0x04, 0x11
        /*003e*/ 	.short	(.L_11 - .L_10)
	.align		4
.L_10:
        /*0040*/ 	.word	index@(_Z12intModDScaleiiPdii)
        /*0044*/ 	.word	0x00000000


	//----- nvinfo : EIATTR_MIN_STACK_SIZE
	.align		4
.L_11:
        /*0048*/ 	.byte	0x04, 0x12
        /*004a*/ 	.short	(.L_13 - .L_12)
	.align		4
.L_12:
        /*004c*/ 	.word	index@(_Z12intModDScaleiiPdii)
        /*0050*/ 	.word	0x00000000


	//----- nvinfo : EIATTR_MIN_STACK_SIZE
	.align		4
.L_13:
        /*0054*/ 	.byte	0x04, 0x12
        /*0056*/ 	.short	(.L_15 - .L_14)
	.align		4
.L_14:
        /*0058*/ 	.word	index@(_Z11intModDAXPYiiPdS_ii)
        /*005c*/ 	.word	0x00000000


	//----- nvinfo : EIATTR_MIN_STACK_SIZE
	.align		4
.L_15:
        /*0060*/ 	.byte	0x04, 0x12
        /*0062*/ 	.short	(.L_17 - .L_16)
	.align		4
.L_16:
        /*0064*/ 	.word	index@(_Z14kernel_add_onePii)
        /*0068*/ 	.word	0x00000000
.L_17:


//--------------------- .nv.compat                --------------------------
	.section	.nv.compat,"",@"SHT_CUDA_COMPAT_INFO"
	.align	4
        /*0000*/ 	.byte	0x02, 0x09, 0x00, 0x00, 0x02, 0x02, 0x01, 0x00, 0x02, 0x05, 0x05, 0x00, 0x03, 0x07, 0x01, 0x01
        /*0010*/ 	.byte	0x02, 0x03, 0x00, 0x00, 0x02, 0x06, 0x01, 0x00, 0x04, 0x0b, 0x08, 0x00, 0x09, 0x00, 0x00, 0x00
        /*0020*/ 	.byte	0x00, 0x00, 0x00, 0x00


//--------------------- .nv.info._Z12intModDScaleiiPdii --------------------------
	.section	.nv.info._Z12intModDScaleiiPdii,"",@"SHT_CUDA_INFO"
	.sectionflags	@""
	.align	4


	//----- nvinfo : EIATTR_CUDA_API_VERSION
	.align		4
        /*0000*/ 	.byte	0x04, 0x37
        /*0002*/ 	.short	(.L_19 - .L_18)
.L_18:
        /*0004*/ 	.word	0x00000082


	//----- nvinfo : EIATTR_KPARAM_INFO
	.align		4
.L_19:
        /*0008*/ 	.byte	0x04, 0x17
        /*000a*/ 	.short	(.L_21 - .L_20)
.L_20:
        /*000c*/ 	.word	0x00000000
        /*0010*/ 	.short	0x0004
        /*0012*/ 	.short	0x0014
        /*0014*/ 	.byte	0x00, 0xf0, 0x11, 0x00


	//----- nvinfo : EIATTR_KPARAM_INFO
	.align		4
.L_21:
        /*0018*/ 	.byte	0x04, 0x17
        /*001a*/ 	.short	(.L_23 - .L_22)
.L_22:
        /*001c*/ 	.word	0x00000000
        /*0020*/ 	.short	0x0003
        /*0022*/ 	.short	0x0010
        /*0024*/ 	.byte	0x00, 0xf0, 0x11, 0x00


	//----- nvinfo : EIATTR_KPARAM_INFO
	.align		4
.L_23:
        /*0028*/ 	.byte	0x04, 0x17
        /*002a*/ 	.short	(.L_25 - .L_24)
.L_24:
        /*002c*/ 	.word	0x00000000
        /*0030*/ 	.short	0x0002
        /*0032*/ 	.short	0x0008
        /*0034*/ 	.byte	0x00, 0xf5, 0x21, 0x00


	//----- nvinfo : EIATTR_KPARAM_INFO
	.align		4
.L_25:
        /*0038*/ 	.byte	0x04, 0x17
        /*003a*/ 	.short	(.L_27 - .L_26)
.L_26:
        /*003c*/ 	.word	0x00000000
        /*0040*/ 	.short	0x0001
        /*0042*/ 	.short	0x0004
        /*0044*/ 	.byte	0x00, 0xf0, 0x11, 0x00


	//----- nvinfo : EIATTR_KPARAM_INFO
	.align		4
.L_27:
        /*0048*/ 	.byte	0x04, 0x17
        /*004a*/ 	.short	(.L_29 - .L_28)
.L_28:
        /*004c*/ 	.word	0x00000000
        /*0050*/ 	.short	0x0000
        /*0052*/ 	.short	0x0000
        /*0054*/ 	.byte	0x00, 0xf0, 0x11, 0x00


	//----- nvinfo : EIATTR_SPARSE_MMA_MASK
	.align		4
.L_29:
        /*0058*/ 	.byte	0x03, 0x50
        /*005a*/ 	.short	0x0000


	//----- nvinfo : EIATTR_MAXREG_COUNT
	.align		4
        /*005c*/ 	.byte	0x03, 0x1b
        /*005e*/ 	.short	0x00ff


	//----- nvinfo : EIATTR_MERCURY_ISA_VERSION
	.align		4
        /*0060*/ 	.byte	0x03, 0x5f
        /*0062*/ 	.short	0x0101


	//----- nvinfo : EIATTR_VRC_CTA_INIT_COUNT
	.align		4
        /*0064*/ 	.byte	0x02, 0x4a
	.zero		1
	.zero		1


	//----- nvinfo : EIATTR_EXIT_INSTR_OFFSETS
	.align		4
        /*0068*/ 	.byte	0x04, 0x1c
        /*006a*/ 	.short	(.L_31 - .L_30)


	//   ....[0]....
.L_30:
        /*006c*/ 	.word	0x00000070


	//   ....[1]....
        /*0070*/ 	.word	0x00000280


	//----- nvinfo : EIATTR_CBANK_PARAM_SIZE
	.align		4
.L_31:
        /*0074*/ 	.byte	0x03, 0x19
        /*0076*/ 	.short	0x0018


	//----- nvinfo : EIATTR_PARAM_CBANK
	.align		4
        /*0078*/ 	.byte	0x04, 0x0a
        /*007a*/ 	.short	(.L_33 - .L_32)
	.align		4
.L_32:
        /*007c*/ 	.word	index@(.nv.constant0._Z12intModDScaleiiPdii)
        /*0080*/ 	.short	0x0380
        /*0082*/ 	.short	0x0018


	//----- nvinfo : EIATTR_SW_WAR
	.align		4
.L_33:
        /*0084*/ 	.byte	0x04, 0x36
        /*0086*/ 	.short	(.L_35 - .L_34)
.L_34:
        /*0088*/ 	.word	0x00000008
.L_35:


//--------------------- .nv.info._Z11intModDAXPYiiPdS_ii --------------------------
	.section	.nv.info._Z11intModDAXPYiiPdS_ii,"",@"SHT_CUDA_INFO"
	.sectionflags	@""
	.align	4


	//----- nvinfo : EIATTR_CUDA_API_VERSION
	.align		4
        /*0000*/ 	.byte	0x04, 0x37
        /*0002*/ 	.short	(.L_37 - .L_36)
.L_36:
        /*0004*/ 	.word	0x00000082


	//----- nvinfo : EIATTR_KPARAM_INFO
	.align		4
.L_37:
        /*0008*/ 	.byte	0x04, 0x17
        /*000a*/ 	.short	(.L_39 - .L_38)
.L_38:
        /*000c*/ 	.word	0x00000000
        /*0010*/ 	.short	0x0005
        /*0012*/ 	.short	0x001c
        /*0014*/ 	.byte	0x00, 0xf0, 0x11, 0x00


	//----- nvinfo : EIATTR_KPARAM_INFO
	.align		4
.L_39:
        /*0018*/ 	.byte	0x04, 0x17
        /*001a*/ 	.short	(.L_41 - .L_40)
.L_40:
        /*001c*/ 	.word	0x00000000
        /*0020*/ 	.short	0x0004
        /*0022*/ 	.short	0x0018
        /*0024*/ 	.byte	0x00, 0xf0, 0x11, 0x00


	//----- nvinfo : EIATTR_KPARAM_INFO
	.align		4
.L_41:
        /*0028*/ 	.byte	0x04, 0x17
        /*002a*/ 	.short	(.L_43 - .L_42)
.L_42:
        /*002c*/ 	.word	0x00000000
        /*0030*/ 	.short	0x0003
        /*0032*/ 	.short	0x0010
        /*0034*/ 	.byte	0x00, 0xf5, 0x21, 0x00


	//----- nvinfo : EIATTR_KPARAM_INFO
	.align		4
.L_43:
        /*0038*/ 	.byte	0x04, 0x17
        /*003a*/ 	.short	(.L_45 - .L_44)
.L_44:
        /*003c*/ 	.word	0x00000000
        /*0040*/ 	.short	0x0002
        /*0042*/ 	.short	0x0008
        /*0044*/ 	.byte	0x00, 0xf5, 0x21, 0x00


	//----- nvinfo : EIATTR_KPARAM_INFO
	.align		4
.L_45:
        /*0048*/ 	.byte	0x04, 0x17
        /*004a*/ 	.short	(.L_47 - .L_46)
.L_46:
        /*004c*/ 	.word	0x00000000
        /*0050*/ 	.short	0x0001
        /*0052*/ 	.short	0x0004
        /*0054*/ 	.byte	0x00, 0xf0, 0x11, 0x00


	//----- nvinfo : EIATTR_KPARAM_INFO
	.align		4
.L_47:
        /*0058*/ 	.byte	0x04, 0x17
        /*005a*/ 	.short	(.L_49 - .L_48)
.L_48:
        /*005c*/ 	.word	0x00000000
        /*0060*/ 	.short	0x0000
        /*0062*/ 	.short	0x0000
        /*0064*/ 	.byte	0x00, 0xf0, 0x11, 0x00


	//----- nvinfo : EIATTR_SPARSE_MMA_MASK
	.align		4
.L_49:
        /*0068*/ 	.byte	0x03, 0x50
        /*006a*/ 	.short	0x0000


	//----- nvinfo : EIATTR_MAXREG_COUNT
	.align		4
        /*006c*/ 	.byte	0x03, 0x1b
        /*006e*/ 	.short	0x00ff


	//----- nvinfo : EIATTR_MERCURY_ISA_VERSION
	.align		4
        /*0070*/ 	.byte	0x03, 0x5f
        /*0072*/ 	.short	0x0101


	//----- nvinfo : EIATTR_VRC_CTA_INIT_COUNT
	.align		4
        /*0074*/ 	.byte	0x02, 0x4a
	.zero		1
	.zero		1


	//----- nvinfo : EIATTR_EXIT_INSTR_OFFSETS
	.align		4
        /*0078*/ 	.byte	0x04, 0x1c
        /*007a*/ 	.short	(.L_51 - .L_50)


	//   ....[0]....
.L_50:
        /*007c*/ 	.word	0x00000070


	//   ....[1]....
        /*0080*/ 	.word	0x00000390


	//----- nvinfo : EIATTR_CBANK_PARAM_SIZE
	.align		4
.L_51:
        /*0084*/ 	.byte	0x03, 0x19
        /*0086*/ 	.short	0x0020


	//----- nvinfo : EIATTR_PARAM_CBANK
	.align		4
        /*0088*/ 	.byte	0x04, 0x0a
        /*008a*/ 	.short	(.L_53 - .L_52)
	.align		4
.L_52:
        /*008c*/ 	.word	index@(.nv.constant0._Z11intModDAXPYiiPdS_ii)
        /*0090*/ 	.short	0x0380
        /*0092*/ 	.short	0x0020


	//----- nvinfo : EIATTR_SW_WAR
	.align		4
.L_53:
        /*0094*/ 	.byte	0x04, 0x36
        /*0096*/ 	.short	(.L_55 - .L_54)
.L_54:
        /*0098*/ 	.word	0x00000008
.L_55:


//--------------------- .nv.info._Z14kernel_add_onePii --------------------------
	.section	.nv.info._Z14kernel_add_onePii,"",@"SHT_CUDA_INFO"
	.sectionflags	@""
	.align	4


	//----- nvinfo : EIATTR_CUDA_API_VERSION
	.align		4
        /*0000*/ 	.byte	0x04, 0x37
        /*0002*/ 	.short	(.L_57 - .L_56)
.L_56:
        /*0004*/ 	.word	0x00000082


	//----- nvinfo : EIATTR_KPARAM_INFO
	.align		4
.L_57:
        /*0008*/ 	.byte	0x04, 0x17
        /*000a*/ 	.short	(.L_59 - .L_58)
.L_58:
        /*000c*/ 	.word	0x00000000
        /*0010*/ 	.short	0x0001
        /*0012*/ 	.short	0x0008
        /*0014*/ 	.byte	0x00, 0xf0, 0x11, 0x00


	//----- nvinfo : EIATTR_KPARAM_INFO
	.align		4
.L_59:
        /*0018*/ 	.byte	0x04, 0x17
        /*001a*/ 	.short	(.L_61 - .L_60)
.L_60:
        /*001c*/ 	.word	0x00000000
        /*0020*/ 	.short	0x0000
        /*0022*/ 	.short	0x0000
        /*0024*/ 	.byte	0x00, 0xf5, 0x21, 0x00


	//----- nvinfo : EIATTR_SPARSE_MMA_MASK
	.align		4
.L_61:
        /*0028*/ 	.byte	0x03, 0x50
        /*002a*/ 	.short	0x0000


	//----- nvinfo : EIATTR_MAXREG_COUNT
	.align		4
        /*002c*/ 	.byte	0x03, 0x1b
        /*002e*/ 	.short	0x00ff


	//----- nvinfo : EIATTR_MERCURY_ISA_VERSION
	.align		4
        /*0030*/ 	.byte	0x03, 0x5f
        /*0032*/ 	.short	0x0101


	//----- nvinfo : EIATTR_VRC_CTA_INIT_COUNT
	.align		4
        /*0034*/ 	.byte	0x02, 0x4a
	.zero		1
	.zero		1


	//----- nvinfo : EIATTR_EXIT_INSTR_OFFSETS
	.align		4
        /*0038*/ 	.byte	0x04, 0x1c
        /*003a*/ 	.short	(.L_63 - .L_62)


	//   ....[0]....
.L_62:
        /*003c*/ 	.word	0x00000070


	//   ....[1]....
        /*0040*/ 	.word	0x00000130


	//----- nvinfo : EIATTR_CRS_STACK_SIZE
	.align		4
.L_63:
        /*0044*/ 	.byte	0x04, 0x1e
        /*0046*/ 	.short	(.L_65 - .L_64)
.L_64:
        /*0048*/ 	.word	0x00000000


	//----- nvinfo : EIATTR_CBANK_PARAM_SIZE
	.align		4
.L_65:
        /*004c*/ 	.byte	0x03, 0x19
        /*004e*/ 	.short	0x000c


	//----- nvinfo : EIATTR_PARAM_CBANK
	.align		4
        /*0050*/ 	.byte	0x04, 0x0a
        /*0052*/ 	.short	(.L_67 - .L_66)
	.align		4
.L_66:
        /*0054*/ 	.word	index@(.nv.constant0._Z14kernel_add_onePii)
        /*0058*/ 	.short	0x0380
        /*005a*/ 	.short	0x000c


	//----- nvinfo : EIATTR_SW_WAR
	.align		4
.L_67:
        /*005c*/ 	.byte	0x04, 0x36
        /*005e*/ 	.short	(.L_69 - .L_68)
.L_68:
        /*0060*/ 	.word	0x00000008
.L_69:


//--------------------- .nv.callgraph             --------------------------
	.section	.nv.callgraph,"",@"SHT_CUDA_CALLGRAPH"
	.align	4
	.sectionentsize	8
	.align		4
        /*0000*/ 	.word	0x00000000
	.align		4
        /*0004*/ 	.word	0xffffffff
	.align		4
        /*0008*/ 	.word	0x00000000
	.align		4
        /*000c*/ 	.word	0xfffffffe
	.align		4
        /*0010*/ 	.word	0x00000000
	.align		4
        /*0014*/ 	.word	0xfffffffd
	.align		4
        /*0018*/ 	.word	0x00000000
	.align		4
        /*001c*/ 	.word	0xfffffffc


//--------------------- .text._Z12intModDScaleiiPdii --------------------------
	.section	.text._Z12intModDScaleiiPdii,"ax",@progbits
	.align	128
        .global         _Z12intModDScaleiiPdii
        .type           _Z12intModDScaleiiPdii,@function
        .size           _Z12intModDScaleiiPdii,(.L_x_4 - _Z12intModDScaleiiPdii)
        .other          _Z12intModDScaleiiPdii,@"STO_CUDA_ENTRY STV_DEFAULT"
_Z12intModDScaleiiPdii:
.text._Z12intModDScaleiiPdii:
[----:B------:R-:W-:Y:S01]  /*0000*/  LDC R1, c[0x0][0x37c] ;  /* 0x0000df00ff017b82 */ /* 0x000fe20000000800 */
[----:B------:R-:W0:Y:S07]  /*0010*/  S2R R0, SR_TID.X ;  /* 0x0000000000007919 */ /* 0x000e2e0000002100 */
[----:B------:R-:W0:Y:S01]  /*0020*/  S2UR UR4, SR_CTAID.X ;  /* 0x00000000000479c3 */ /* 0x000e220000002500 */
[----:B------:R-:W1:Y:S07]  /*0030*/  LDCU UR5, c[0x0][0x380] ;  /* 0x00007000ff0577ac */ /* 0x000e6e0008000800 */
[----:B------:R-:W0:Y:S02]  /*0040*/  LDC R7, c[0x0][0x360] ;  /* 0x0000d800ff077b82 */ /* 0x000e240000000800 */
[----:B0-----:R-:W-:-:S05]  /*0050*/  IMAD R7, R7, UR4, R0 ;  /* 0x0000000407077c24 */ /* 0x001fca000f8e0200 */
[----:B-1----:R-:W-:-:S13]  /*0060*/  ISETP.GE.AND P0, PT, R7, UR5, PT ;  /* 0x0000000507007c0c */ /* 0x002fda000bf06270 */
[----:B------:R-:W-:Y:S05]  /*0070*/  @P0 EXIT ;  /* 0x000000000000094d */ /* 0x000fea0003800000 */
[----:B------:R-:W0:Y:S01]  /*0080*/  LDC.64 R2, c[0x0][0x390] ;  /* 0x0000e400ff027b82 */ /* 0x000e220000000a00 */
[----:B------:R-:W1:Y:S01]  /*0090*/  LDCU.64 UR4, c[0x0][0x358] ;  /* 0x00006b00ff0477ac */ /* 0x000e620008000a00 */
[----:B------:R-:W2:Y:S06]  /*00a0*/  LDCU UR6, c[0x0][0x384] ;  /* 0x00007080ff0677ac */ /* 0x000eac0008000800 */
[----:B------:R-:W3:Y:S01]  /*00b0*/  LDC.64 R4, c[0x0][0x388] ;  /* 0x0000e200ff047b82 */ /* 0x000ee20000000a00 */
[----:B0-----:R-:W-:-:S04]  /*00c0*/  IMAD R7, R7, R2, RZ ;  /* 0x0000000207077224 */ /* 0x001fc800078e02ff */
[----:B---3--:R-:W-:-:S05]  /*00d0*/  IMAD.WIDE R4, R7, 0x8, R4 ;  /* 0x0000000807047825 */ /* 0x008fca00078e0204 */
[----:B-1----:R-:W3:Y:S01]  /*00e0*/  LDG.E.64 R6, desc[UR4][R4.64] ;  /* 0x0000000404067981 */ /* 0x002ee2000c1e1b00 */
[----:B------:R-:W-:-:S04]  /*00f0*/  IABS R11, R3 ;  /* 0x00000003000b7213 */ /* 0x000fc80000000000 */
[----:B------:R-:W0:Y:S08]  /*0100*/  I2F.RP R2, R11 ;  /* 0x0000000b00027306 */ /* 0x000e300000209400 */
[----:B0-----:R-:W0:Y:S02]  /*0110*/  MUFU.RCP R2, R2 ;  /* 0x0000000200027308 */ /* 0x001e240000001000 */
[----:B0-----:R-:W-:-:S06]  /*0120*/  IADD3 R8, PT, PT, R2, 0xffffffe, RZ ;  /* 0x0ffffffe02087810 */ /* 0x001fcc0007ffe0ff */
[----:B------:R0:W1:Y:S02]  /*0130*/  F2I.FTZ.U32.TRUNC.NTZ R9, R8 ;  /* 0x0000000800097305 */ /* 0x000064000021f000 */
[----:B0-----:R-:W-:Y:S01]  /*0140*/  IMAD.MOV.U32 R8, RZ, RZ, RZ ;  /* 0x000000ffff087224 */ /* 0x001fe200078e00ff */
[----:B-1----:R-:W-:-:S05]  /*0150*/  IADD3 R10, PT, PT, RZ, -R9, RZ ;  /* 0x80000009ff0a7210 */ /* 0x002fca0007ffe0ff */
[----:B------:R-:W-:-:S04]  /*0160*/  IMAD R13, R10, R11, RZ ;  /* 0x0000000b0a0d7224 */ /* 0x000fc800078e02ff */
[----:B------:R-:W-:Y:S01]  /*0170*/  IMAD.HI.U32 R9, R9, R13, R8 ;  /* 0x0000000d09097227 */ /* 0x000fe200078e0008 */
[----:B---3--:R-:W2:Y:S03]  /*0180*/  F2I.F64.TRUNC R6, R6 ;  /* 0x0000000600067311 */ /* 0x008ea6000030d100 */
[----:B--2---:R-:W-:-:S05]  /*0190*/  IMAD R0, R6, UR6, RZ ;  /* 0x0000000606007c24 */ /* 0x004fca000f8e02ff */
[----:B------:R-:W-:Y:S02]  /*01a0*/  IABS R2, R0 ;  /* 0x0000000000027213 */ /* 0x000fe40000000000 */
[----:B------:R-:W-:-:S03]  /*01b0*/  ISETP.GE.AND P2, PT, R0, RZ, PT ;  /* 0x000000ff0000720c */ /* 0x000fc60003f46270 */
[----:B------:R-:W-:-:S05]  /*01c0*/  IMAD.HI.U32 R9, R9, R2, RZ ;  /* 0x0000000209097227 */ /* 0x000fca00078e00ff */
[----:B------:R-:W-:-:S05]  /*01d0*/  IADD3 R9, PT, PT, -R9, RZ, RZ ;  /* 0x000000ff09097210 */ /* 0x000fca0007ffe1ff */
[----:B------:R-:W-:-:S05]  /*01e0*/  IMAD R2, R11, R9, R2 ;  /* 0x000000090b027224 */ /* 0x000fca00078e0202 */
[----:B------:R-:W-:-:S13]  /*01f0*/  ISETP.GT.U32.AND P0, PT, R11, R2, PT ;  /* 0x000000020b00720c */ /* 0x000fda0003f04070 */
[----:B------:R-:W-:Y:S01]  /*0200*/  @!P0 IMAD.IADD R2, R2, 0x1, -R11 ;  /* 0x0000000102028824 */ /* 0x000fe200078e0a0b */
[----:B------:R-:W-:-:S04]  /*0210*/  ISETP.NE.AND P0, PT, R3, RZ, PT ;  /* 0x000000ff0300720c */ /* 0x000fc80003f05270 */
[----:B------:R-:W-:-:S13]  /*0220*/  ISETP.GT.U32.AND P1, PT, R11, R2, PT ;  /* 0x000000020b00720c */ /* 0x000fda0003f24070 */
[----:B------:R-:W-:-:S05]  /*0230*/  @!P1 IADD3 R2, PT, PT, R2, -R11, RZ ;  /* 0x8000000b02029210 */ /* 0x000fca0007ffe0ff */
[----:B------:R-:W-:Y:S01]  /*0240*/  @!P2 IMAD.MOV R2, RZ, RZ, -R2 ;  /* 0x000000ffff02a224 */ /* 0x000fe200078e0a02 */
[----:B------:R-:W-:-:S06]  /*0250*/  @!P0 LOP3.LUT R2, RZ, R3, RZ, 0x33, !PT ;  /* 0x00000003ff028212 */ /* 0x000fcc00078e33ff */
[----:B------:R-:W0:Y:S02]  /*0260*/  I2F.F64 R2, R2 ;  /* 0x0000000200027312 */ /* 0x000e240000201c00 */
[----:B0-----:R-:W-:Y:S01]  /*0270*/  STG.E.64 desc[UR4][R4.64], R2 ;  /* 0x0000000204007986 */ /* 0x001fe2000c101b04 */
[----:B------:R-:W-:Y:S05]  /*0280*/  EXIT ;  /* 0x000000000000794d */ /* 0x000fea0003800000 */
.L_x_0:
[----:B------:R-:W-:-:S00]  /*0290*/  BRA `(.L_x_0) ;  /* 0xfffffffc00fc7947 */ /* 0x000fc0000383ffff */
[----:B------:R-:W-:-:S00]  /*02a0*/  NOP ;  /* 0x0000000000007918 */ /* 0x000fc00000000000 */
        /* <DEDUP_REMOVED lines=13> */
.L_x_4:


//--------------------- .text._Z11intModDAXPYiiPdS_ii --------------------------
	.section	.text._Z11intModDAXPYiiPdS_ii,"ax",@progbits
	.align	128
        .global         _Z11intModDAXPYiiPdS_ii
        .type           _Z11intModDAXPYiiPdS_ii,@function
        .size           _Z11intModDAXPYiiPdS_ii,(.L_x_5 - _Z11intModDAXPYiiPdS_ii)
        .other          _Z11intModDAXPYiiPdS_ii,@"STO_CUDA_ENTRY STV_DEFAULT"
_Z11intModDAXPYiiPdS_ii:
.text._Z11intModDAXPYiiPdS_ii:
        /* <DEDUP_REMOVED lines=12> */
[----:B0-----:R-:W-:-:S07]  /*00c0*/  IMAD R7, R5, R2, RZ ;  /* 0x0000000205077224 */ /* 0x001fce00078e02ff */
[----:B------:R-:W0:Y:S01]  /*00d0*/  LDC.64 R4, c[0x0][0x390] ;  /* 0x0000e400ff047b82 */ /* 0x000e220000000a00 */
[----:B---3--:R-:W-:-:S06]  /*00e0*/  IMAD.WIDE R8, R7, 0x8, R8 ;  /* 0x0000000807087825 */ /* 0x008fcc00078e0208 */
[----:B-1----:R-:W3:Y:S01]  /*00f0*/  LDG.E.64 R8, desc[UR4][R8.64] ;  /* 0x0000000408087981 */ /* 0x002ee2000c1e1b00 */
[----:B0-----:R-:W-:-:S05]  /*0100*/  IMAD.WIDE R4, R7, 0x8, R4 ;  /* 0x0000000807047825 */ /* 0x001fca00078e0204 */
[----:B------:R-:W4:Y:S01]  /*0110*/  LDG.E.64 R6, desc[UR4][R4.64] ;  /* 0x0000000404067981 */ /* 0x000f22000c1e1b00 */
[----:B------:R-:W-:-:S04]  /*0120*/  IABS R0, R3 ;  /* 0x0000000300007213 */ /* 0x000fc80000000000 */
[----:B------:R-:W0:Y:S08]  /*0130*/  I2F.RP R12, R0 ;  /* 0x00000000000c7306 */ /* 0x000e300000209400 */
[----:B0-----:R-:W0:Y:S02]  /*0140*/  MUFU.RCP R12, R12 ;  /* 0x0000000c000c7308 */ /* 0x001e240000001000 */
[----:B0-----:R-:W-:-:S06]  /*0150*/  VIADD R10, R12, 0xffffffe ;  /* 0x0ffffffe0c0a7836 */ /* 0x001fcc0000000000 */
[----:B------:R0:W1:Y:S02]  /*0160*/  F2I.FTZ.U32.TRUNC.NTZ R11, R10 ;  /* 0x0000000a000b7305 */ /* 0x000064000021f000 */
[----:B0-----:R-:W-:Y:S02]  /*0170*/  HFMA2 R10, -RZ, RZ, 0, 0 ;  /* 0x00000000ff0a7431 */ /* 0x001fe400000001ff */
[----:B-1----:R-:W-:-:S04]  /*0180*/  IMAD.MOV R13, RZ, RZ, -R11 ;  /* 0x000000ffff0d7224 */ /* 0x002fc800078e0a0b */
[----:B------:R-:W-:-:S04]  /*0190*/  IMAD R13, R13, R0, RZ ;  /* 0x000000000d0d7224 */ /* 0x000fc800078e02ff */
[----:B------:R-:W-:Y:S01]  /*01a0*/  IMAD.HI.U32 R11, R11, R13, R10 ;  /* 0x0000000d0b0b7227 */ /* 0x000fe200078e000a */
[----:B---3--:R-:W2:Y:S03]  /*01b0*/  F2I.F64.TRUNC R8, R8 ;  /* 0x0000000800087311 */ /* 0x008ea6000030d100 */
[----:B--2---:R-:W-:-:S05]  /*01c0*/  IMAD R2, R8, UR6, RZ ;  /* 0x0000000608027c24 */ /* 0x004fca000f8e02ff */
[----:B----4-:R-:W0:Y:S01]  /*01d0*/  F2I.F64.TRUNC R6, R6 ;  /* 0x0000000600067311 */ /* 0x010e22000030d100 */
[----:B------:R-:W-:Y:S02]  /*01e0*/  IABS R12, R2 ;  /* 0x00000002000c7213 */ /* 0x000fe40000000000 */
[----:B------:R-:W-:Y:S02]  /*01f0*/  ISETP.GE.AND P1, PT, R2, RZ, PT ;  /* 0x000000ff0200720c */ /* 0x000fe40003f26270 */
[----:B------:R-:W-:Y:S01]  /*0200*/  LOP3.LUT R2, RZ, R3, RZ, 0x33, !PT ;  /* 0x00000003ff027212 */ /* 0x000fe200078e33ff */
[----:B------:R-:W-:-:S04]  /*0210*/  IMAD.HI.U32 R10, R11, R12, RZ ;  /* 0x0000000c0b0a7227 */ /* 0x000fc800078e00ff */
[----:B------:R-:W-:-:S04]  /*0220*/  IMAD.MOV R13, RZ, RZ, -R10 ;  /* 0x000000ffff0d7224 */ /* 0x000fc800078e0a0a */
[----:B------:R-:W-:-:S05]  /*0230*/  IMAD R9, R0, R13, R12 ;  /* 0x0000000d00097224 */ /* 0x000fca00078e020c */
[----:B------:R-:W-:-:S13]  /*0240*/  ISETP.GT.U32.AND P0, PT, R0, R9, PT ;  /* 0x000000090000720c */ /* 0x000fda0003f04070 */
[----:B------:R-:W-:-:S04]  /*0250*/  @!P0 IADD3 R9, PT, PT, R9, -R0, RZ ;  /* 0x8000000009098210 */ /* 0x000fc80007ffe0ff */
[----:B------:R-:W-:-:S13]  /*0260*/  ISETP.GT.U32.AND P0, PT, R0, R9, PT ;  /* 0x000000090000720c */ /* 0x000fda0003f04070 */
[----:B------:R-:W-:Y:S01]  /*0270*/  @!P0 IMAD.IADD R9, R9, 0x1, -R0 ;  /* 0x0000000109098824 */ /* 0x000fe200078e0a00 */
[----:B------:R-:W-:-:S04]  /*0280*/  ISETP.NE.AND P0, PT, R3, RZ, PT ;  /* 0x000000ff0300720c */ /* 0x000fc80003f05270 */
[----:B------:R-:W-:-:S04]  /*0290*/  @!P1 IADD3 R9, PT, PT, -R9, RZ, RZ ;  /* 0x000000ff09099210 */ /* 0x000fc80007ffe1ff */
[----:B------:R-:W-:-:S05]  /*02a0*/  SEL R9, R2, R9, !P0 ;  /* 0x0000000902097207 */ /* 0x000fca0004000000 */
[----:B0-----:R-:W-:-:S05]  /*02b0*/  IMAD.IADD R9, R9, 0x1, R6 ;  /* 0x0000000109097824 */ /* 0x001fca00078e0206 */
[----:B------:R-:W-:Y:S02]  /*02c0*/  IABS R3, R9 ;  /* 0x0000000900037213 */ /* 0x000fe40000000000 */
[----:B------:R-:W-:-:S03]  /*02d0*/  ISETP.GE.AND P2, PT, R9, RZ, PT ;  /* 0x000000ff0900720c */ /* 0x000fc60003f46270 */
[----:B------:R-:W-:-:S05]  /*02e0*/  IMAD.HI.U32 R11, R11, R3, RZ ;  /* 0x000000030b0b7227 */ /* 0x000fca00078e00ff */
[----:B------:R-:W-:-:S05]  /*02f0*/  IADD3 R11, PT, PT, -R11, RZ, RZ ;  /* 0x000000ff0b0b7210 */ /* 0x000fca0007ffe1ff */
[----:B------:R-:W-:-:S05]  /*0300*/  IMAD R3, R0, R11, R3 ;  /* 0x0000000b00037224 */ /* 0x000fca00078e0203 */
[----:B------:R-:W-:-:S13]  /*0310*/  ISETP.GT.U32.AND P1, PT, R0, R3, PT ;  /* 0x000000030000720c */ /* 0x000fda0003f24070 */
[----:B------:R-:W-:-:S05]  /*0320*/  @!P1 IMAD.IADD R3, R3, 0x1, -R0 ;  /* 0x0000000103039824 */ /* 0x000fca00078e0a00 */
[----:B------:R-:W-:-:S13]  /*0330*/  ISETP.GT.U32.AND P1, PT, R0, R3, PT ;  /* 0x000000030000720c */ /* 0x000fda0003f24070 */
[----:B------:R-:W-:-:S05]  /*0340*/  @!P1 IADD3 R3, PT, PT, R3, -R0, RZ ;  /* 0x8000000003039210 */ /* 0x000fca0007ffe0ff */
[----:B------:R-:W-:-:S05]  /*0350*/  @!P2 IMAD.MOV R3, RZ, RZ, -R3 ;  /* 0x000000ffff03a224 */ /* 0x000fca00078e0a03 */
[----:B------:R-:W-:-:S06]  /*0360*/  SEL R2, R2, R3, !P0 ;  /* 0x0000000302027207 */ /* 0x000fcc0004000000 */
[----:B------:R-:W0:Y:S02]  /*0370*/  I2F.F64 R2, R2 ;  /* 0x0000000200027312 */ /* 0x000e240000201c00 */
[----:B0-----:R-:W-:Y:S01]  /*0380*/  STG.E.64 desc[UR4][R4.64], R2 ;  /* 0x0000000204007986 */ /* 0x001fe2000c101b04 */
[----:B------:R-:W-:Y:S05]  /*0390*/  EXIT ;  /* 0x000000000000794d */ /* 0x000fea0003800000 */
.L_x_1:
        /* <DEDUP_REMOVED lines=14> */
.L_x_5:


//--------------------- .text._Z14kernel_add_onePii --------------------------
	.section	.text._Z14kernel_add_onePii,"ax",@progbits
	.align	128
        .global         _Z14kernel_add_onePii
        .type           _Z14kernel_add_onePii,@function
        .size           _Z14kernel_add_onePii,(.L_x_6 - _Z14kernel_add_onePii)
        .other          _Z14kernel_add_onePii,@"STO_CUDA_ENTRY STV_DEFAULT"
_Z14kernel_add_onePii:
.text._Z14kernel_add_onePii:
[----:B------:R-:W-:Y:S01]  /*0000*/  LDC R1, c[0x0][0x37c] ;  /* 0x0000df00ff017b82 */ /* 0x000fe20000000800 */
[----:B------:R-:W0:Y:S01]  /*0010*/  S2R R0, SR_TID.X ;  /* 0x0000000000007919 */ /* 0x000e220000002100 */
[----:B------:R-:W0:Y:S01]  /*0020*/  LDCU UR4, c[0x0][0x360] ;  /* 0x00006c00ff0477ac */ /* 0x000e220008000800 */
[----:B------:R-:W0:Y:S01]  /*0030*/  S2R R3, SR_CTAID.X ;  /* 0x0000000000037919 */ /* 0x000e220000002500 */
[----:B------:R-:W1:Y:S01]  /*0040*/  LDCU UR8, c[0x0][0x388] ;  /* 0x00007100ff0877ac */ /* 0x000e620008000800 */
[----:B0-----:R-:W-:-:S05]  /*0050*/  IMAD R0, R3, UR4, R0 ;  /* 0x0000000403007c24 */ /* 0x001fca000f8e0200 */
[----:B-1----:R-:W-:-:S13]  /*0060*/  ISETP.GE.AND P0, PT, R0, UR8, PT ;  /* 0x0000000800007c0c */ /* 0x002fda000bf06270 */
[----:B------:R-:W-:Y:S05]  /*0070*/  @P0 EXIT ;  /* 0x000000000000094d */ /* 0x000fea0003800000 */
[----:B------:R-:W0:Y:S01]  /*0080*/  LDC.64 R4, c[0x0][0x380] ;  /* 0x0000e000ff047b82 */ /* 0x000e220000000a00 */
[----:B------:R-:W1:Y:S01]  /*0090*/  LDCU UR5, c[0x0][0x370] ;  /* 0x00006e00ff0577ac */ /* 0x000e620008000800 */
[----:B------:R-:W2:Y:S01]  /*00a0*/  LDCU.64 UR6, c[0x0][0x358] ;  /* 0x00006b00ff0677ac */ /* 0x000ea20008000a00 */
[----:B-1----:R-:W-:-:S12]  /*00b0*/  UIMAD UR4, UR4, UR5, URZ ;  /* 0x00000005040472a4 */ /* 0x002fd8000f8e02ff */
.L_x_2:
[----:B01----:R-:W-:-:S05]  /*00c0*/  IMAD.WIDE R2, R0, 0x4, R4 ;  /* 0x0000000400027825 */ /* 0x003fca00078e0204 */
[----:B--2---:R-:W2:Y:S01]  /*00d0*/  LDG.E R6, desc[UR6][R2.64] ;  /* 0x0000000602067981 */ /* 0x004ea2000c1e1900 */
[----:B------:R-:W-:-:S04]  /*00e0*/  IADD3 R0, PT, PT, R0, UR4, RZ ;  /* 0x0000000400007c10 */ /* 0x000fc8000fffe0ff */
[----:B------:R-:W-:Y:S02]  /*00f0*/  ISETP.GE.AND P0, PT, R0, UR8, PT ;  /* 0x0000000800007c0c */ /* 0x000fe4000bf06270 */
[----:B--2---:R-:W-:-:S05]  /*0100*/  IADD3 R7, PT, PT, R6, 0x1, RZ ;  /* 0x0000000106077810 */ /* 0x004fca0007ffe0ff */
[----:B------:R1:W-:Y:S06]  /*0110*/  STG.E desc[UR6][R2.64], R7 ;  /* 0x0000000702007986 */ /* 0x0003ec000c101906 */
[----:B------:R-:W-:Y:S05]  /*0120*/  @!P0 BRA `(.L_x_2) ;  /* 0xfffffffc00e48947 */ /* 0x000fea000383ffff */
[----:B------:R-:W-:Y:S05]  /*0130*/  EXIT ;  /* 0x000000000000794d */ /* 0x000fea0003800000 */
.L_x_3:
        /* <DEDUP_REMOVED lines=12> */
.L_x_6:


//--------------------- .nv.shared.reserved.0     --------------------------
	.section	.nv.shared.reserved.0,"aw",@nobits
	.weak		__nv_reservedSMEM_offset_0_alias
	.size		__nv_reservedSMEM_offset_0_alias, 0, 64
	.other		__nv_reservedSMEM_offset_0_alias,@"STO_CUDA_RESERVED_SHARED STV_DEFAULT"
__nv_reservedSMEM_offset_0_alias:
	.zero		0
	.zero		64


//--------------------- .nv.constant0._Z12intModDScaleiiPdii --------------------------
	.section	.nv.constant0._Z12intModDScaleiiPdii,"a",@progbits
	.sectionflags	@""
	.align	4
.nv.constant0._Z12intModDScaleiiPdii:
	.zero		920


//--------------------- .nv.constant0._Z11intModDAXPYiiPdS_ii --------------------------
	.section	.nv.constant0._Z11intModDAXPYiiPdS_ii,"a",@progbits
	.sectionflags	@""
	.align	4
.nv.constant0._Z11intModDAXPYiiPdS_ii:
	.zero		928


//--------------------- .nv.constant0._Z14kernel_add_onePii --------------------------
	.section	.nv.constant0._Z14kernel_add_onePii,"a",@progbits
	.sectionflags	@""
	.align	4
.nv.constant0._Z14kernel_add_onePii:
	.zero		908


//--------------------- SYMBOLS --------------------------

	.type		.nv.reservedSmem.offset0,@object
	.size		.nv.reservedSmem.offset0,0x4
